//
// Generated by NVIDIA NVVM Compiler
//
// Compiler Build ID: CL-36424714
// Cuda compilation tools, release 13.0, V13.0.88
// Based on NVVM 20.0.0
//

.version 9.0
.target sm_100
.address_size 64

	// .globl	_Z14parallel_mergePiS_iii

.visible .entry _Z14parallel_mergePiS_iii(
	.param .u64 .ptr .align 1 _Z14parallel_mergePiS_iii_param_0,
	.param .u64 .ptr .align 1 _Z14parallel_mergePiS_iii_param_1,
	.param .u32 _Z14parallel_mergePiS_iii_param_2,
	.param .u32 _Z14parallel_mergePiS_iii_param_3,
	.param .u32 _Z14parallel_mergePiS_iii_param_4
)
{
	.reg .pred 	%p<25>;
	.reg .b32 	%r<89>;
	.reg .b64 	%rd<37>;

	ld.param.u64 	%rd8, [_Z14parallel_mergePiS_iii_param_0];
	ld.param.u64 	%rd9, [_Z14parallel_mergePiS_iii_param_1];
	ld.param.u32 	%r43, [_Z14parallel_mergePiS_iii_param_2];
	ld.param.u32 	%r44, [_Z14parallel_mergePiS_iii_param_3];
	ld.param.u32 	%r45, [_Z14parallel_mergePiS_iii_param_4];
	cvta.to.global.u64 	%rd1, %rd9;
	cvta.to.global.u64 	%rd2, %rd8;
	mov.u32 	%r46, %tid.x;
	mov.u32 	%r47, %ntid.x;
	mov.u32 	%r48, %ctaid.x;
	mad.lo.s32 	%r1, %r47, %r48, %r46;
	mov.u32 	%r49, %nctaid.x;
	mul.lo.s32 	%r2, %r47, %r49;
	add.s32 	%r75, %r43, %r1;
	setp.ge.s32 	%p1, %r75, %r44;
	@%p1 bra 	$L__BB0_13;
	mul.wide.s32 	%rd10, %r44, 4;
	add.s64 	%rd3, %rd2, %rd10;
	sub.s32 	%r4, %r45, %r44;
	mul.wide.s32 	%rd11, %r4, 4;
	add.s64 	%rd4, %rd3, %rd11;
	setp.gt.s32 	%p2, %r4, 1;
	@%p2 bra 	$L__BB0_2;
	bra.uni 	$L__BB0_10;
$L__BB0_2:
	add.s32 	%r5, %r4, -1;
$L__BB0_3:
	mul.wide.s32 	%rd16, %r75, 4;
	add.s64 	%rd17, %rd2, %rd16;
	ld.global.u32 	%r7, [%rd17];
	ld.global.u32 	%r53, [%rd4+-4];
	setp.le.s32 	%p6, %r53, %r7;
	mov.u32 	%r79, %r4;
	@%p6 bra 	$L__BB0_9;
	ld.global.u32 	%r55, [%rd3];
	setp.lt.s32 	%p7, %r7, %r55;
	mov.b32 	%r79, 0;
	@%p7 bra 	$L__BB0_9;
	mov.b32 	%r77, 0;
	mov.u32 	%r76, %r5;
$L__BB0_6:
	add.s32 	%r57, %r76, %r77;
	shr.u32 	%r10, %r57, 1;
	mul.wide.u32 	%rd18, %r10, 4;
	add.s64 	%rd5, %rd3, %rd18;
	ld.global.u32 	%r11, [%rd5];
	setp.gt.s32 	%p8, %r11, %r7;
	mov.u32 	%r78, %r10;
	@%p8 bra 	$L__BB0_8;
	add.s32 	%r79, %r10, 1;
	ld.global.u32 	%r58, [%rd5+4];
	setp.lt.s32 	%p9, %r7, %r58;
	mov.u32 	%r78, %r76;
	@%p9 bra 	$L__BB0_9;
$L__BB0_8:
	setp.gt.s32 	%p10, %r11, %r7;
	add.s32 	%r59, %r10, 1;
	selp.b32 	%r77, %r77, %r59, %p10;
	setp.lt.s32 	%p11, %r77, %r78;
	mov.u32 	%r76, %r78;
	mov.u32 	%r79, %r4;
	@%p11 bra 	$L__BB0_6;
$L__BB0_9:
	add.s32 	%r60, %r79, %r75;
	mul.wide.s32 	%rd19, %r60, 4;
	add.s64 	%rd20, %rd1, %rd19;
	st.global.u32 	[%rd20], %r7;
	add.s32 	%r75, %r75, %r2;
	setp.lt.s32 	%p12, %r75, %r44;
	@%p12 bra 	$L__BB0_3;
	bra.uni 	$L__BB0_13;
$L__BB0_10:
	mul.wide.s32 	%rd12, %r75, 4;
	add.s64 	%rd13, %rd2, %rd12;
	ld.global.u32 	%r18, [%rd13];
	ld.global.u32 	%r50, [%rd4+-4];
	setp.le.s32 	%p3, %r50, %r18;
	mov.u32 	%r81, %r4;
	@%p3 bra 	$L__BB0_12;
	ld.global.u32 	%r51, [%rd3];
	setp.lt.s32 	%p4, %r18, %r51;
	selp.b32 	%r81, 0, %r4, %p4;
$L__BB0_12:
	add.s32 	%r52, %r81, %r75;
	mul.wide.s32 	%rd14, %r52, 4;
	add.s64 	%rd15, %rd1, %rd14;
	st.global.u32 	[%rd15], %r18;
	add.s32 	%r75, %r75, %r2;
	setp.lt.s32 	%p5, %r75, %r44;
	@%p5 bra 	$L__BB0_10;
$L__BB0_13:
	add.s32 	%r82, %r44, %r1;
	setp.ge.s32 	%p13, %r82, %r45;
	@%p13 bra 	$L__BB0_26;
	mul.wide.s32 	%rd21, %r43, 4;
	add.s64 	%rd6, %rd2, %rd21;
	sub.s32 	%r23, %r44, %r43;
	mul.wide.s32 	%rd22, %r23, 4;
	add.s64 	%rd7, %rd6, %rd22;
	setp.lt.s32 	%p14, %r23, 1;
	sub.s32 	%r24, %r43, %r44;
	@%p14 bra 	$L__BB0_15;
	bra.uni 	$L__BB0_18;
$L__BB0_15:
	mul.wide.s32 	%rd33, %r82, 4;
	add.s64 	%rd34, %rd2, %rd33;
	ld.global.u32 	%r26, [%rd34];
	ld.global.u32 	%r71, [%rd6];
	setp.le.s32 	%p22, %r26, %r71;
	mov.b32 	%r83, 0;
	@%p22 bra 	$L__BB0_17;
	ld.global.u32 	%r72, [%rd7+-4];
	setp.lt.s32 	%p23, %r72, %r26;
	selp.b32 	%r83, %r23, 0, %p23;
$L__BB0_17:
	add.s32 	%r73, %r24, %r82;
	add.s32 	%r74, %r73, %r83;
	mul.wide.s32 	%rd35, %r74, 4;
	add.s64 	%rd36, %rd1, %rd35;
	st.global.u32 	[%rd36], %r26;
	add.s32 	%r82, %r82, %r2;
	setp.lt.s32 	%p24, %r82, %r45;
	@%p24 bra 	$L__BB0_15;
	bra.uni 	$L__BB0_26;
$L__BB0_18:
	mul.wide.s32 	%rd23, %r82, 4;
	add.s64 	%rd24, %rd2, %rd23;
	ld.global.u32 	%r31, [%rd24];
	ld.global.u32 	%r62, [%rd6];
	setp.le.s32 	%p15, %r31, %r62;
	mov.b32 	%r61, 0;
	mov.u32 	%r88, %r61;
	@%p15 bra 	$L__BB0_25;
	ld.global.u32 	%r63, [%rd7+-4];
	setp.lt.s32 	%p16, %r63, %r31;
	mov.u32 	%r88, %r23;
	@%p16 bra 	$L__BB0_25;
	mov.b32 	%r86, 1;
	mov.u32 	%r85, %r23;
$L__BB0_21:
	add.s32 	%r65, %r85, %r86;
	shr.u32 	%r88, %r65, 1;
	add.s32 	%r35, %r88, -1;
	mul.wide.u32 	%rd25, %r35, 4;
	add.s64 	%rd26, %rd6, %rd25;
	ld.global.u32 	%r66, [%rd26];
	setp.lt.s32 	%p17, %r66, %r31;
	@%p17 bra 	$L__BB0_23;
	mul.wide.u32 	%rd27, %r88, 4;
	add.s64 	%rd28, %rd6, %rd27;
	ld.global.u32 	%r87, [%rd28];
	bra.uni 	$L__BB0_24;
$L__BB0_23:
	mul.wide.u32 	%rd29, %r88, 4;
	add.s64 	%rd30, %rd6, %rd29;
	ld.global.u32 	%r87, [%rd30];
	setp.le.s32 	%p18, %r31, %r87;
	@%p18 bra 	$L__BB0_25;
$L__BB0_24:
	setp.gt.s32 	%p19, %r87, %r31;
	selp.b32 	%r86, %r86, %r88, %p19;
	selp.b32 	%r85, %r35, %r85, %p19;
	setp.le.s32 	%p20, %r86, %r85;
	mov.u32 	%r88, %r61;
	@%p20 bra 	$L__BB0_21;
$L__BB0_25:
	add.s32 	%r68, %r24, %r82;
	add.s32 	%r69, %r68, %r88;
	mul.wide.s32 	%rd31, %r69, 4;
	add.s64 	%rd32, %rd1, %rd31;
	st.global.u32 	[%rd32], %r31;
	add.s32 	%r82, %r82, %r2;
	setp.lt.s32 	%p21, %r82, %r45;
	@%p21 bra 	$L__BB0_18;
$L__BB0_26:
	ret;

}


// ===== COMPILED SASS (sm_100) =====

	.target	sm_100

	.elftype	@"ET_EXEC"


//--------------------- .note.nv.tkinfo           --------------------------
	.section	.note.nv.tkinfo,"",@"SHT_NOTE"
	.sectionflags	@"SHF_NOTE_NV_TKINFO"
	.tkinfo
        /*0018*/ 	.word	0x00000002
        /*0030*/ 	.string	""
        /*0030*/ 	.string	"ptxas"
        /*0030*/ 	.string	"Cuda compilation tools, release 13.0, V13.0.88"
        /*0030*/ 	.string	"Build cuda_13.0.r13.0/compiler.36424714_0"
        /*0030*/ 	.string	"-arch sm_100 -m 64 "



//--------------------- .note.nv.cuinfo           --------------------------
	.section	.note.nv.cuinfo,"",@"SHT_NOTE"
	.sectionflags	@"SHF_NOTE_NV_CUINFO"
        /*0018*/ 	.short	0x0002
        /*001a*/ 	.short	0x0064
        /*001c*/ 	.short	0x0082
	.zero		2


//--------------------- .nv.info                  --------------------------
	.section	.nv.info,"",@"SHT_CUDA_INFO"
	.align	4


	//----- nvinfo : EIATTR_REGCOUNT
	.align		4
        /*0000*/ 	.byte	0x04, 0x2f
        /*0002*/ 	.short	(.L_1 - .L_0)
	.align		4
.L_0:
        /*0004*/ 	.word	index@(_Z14parallel_mergePiS_iii)
        /*0008*/ 	.word	0x00000014


	//----- nvinfo : EIATTR_FRAME_SIZE
	.align		4
.L_1:
        /*000c*/ 	.byte	0x04, 0x11
        /*000e*/ 	.short	(.L_3 - .L_2)
	.align		4
.L_2:
        /*0010*/ 	.word	index@(_Z14parallel_mergePiS_iii)
        /*0014*/ 	.word	0x00000000


	//----- nvinfo : EIATTR_MIN_STACK_SIZE
	.align		4
.L_3:
        /*0018*/ 	.byte	0x04, 0x12
        /*001a*/ 	.short	(.L_5 - .L_4)
	.align		4
.L_4:
        /*001c*/ 	.word	index@(_Z14parallel_mergePiS_iii)
        /*0020*/ 	.word	0x00000000
.L_5:


//--------------------- .nv.compat                --------------------------
	.section	.nv.compat,"",@"SHT_CUDA_COMPAT_INFO"
	.align	4
        /*0000*/ 	.byte	0x02, 0x09, 0x00, 0x00, 0x02, 0x02, 0x01, 0x00, 0x02, 0x05, 0x05, 0x00, 0x03, 0x07, 0x01, 0x01
        /*0010*/ 	.byte	0x02, 0x03, 0x00, 0x00, 0x02, 0x06, 0x01, 0x00, 0x04, 0x0b, 0x08, 0x00, 0x09, 0x00, 0x00, 0x00
        /*0020*/ 	.byte	0x00, 0x00, 0x00, 0x00


//--------------------- .nv.info._Z14parallel_mergePiS_iii --------------------------
	.section	.nv.info._Z14parallel_mergePiS_iii,"",@"SHT_CUDA_INFO"
	.sectionflags	@""
	.align	4


	//----- nvinfo : EIATTR_CUDA_API_VERSION
	.align		4
        /*0000*/ 	.byte	0x04, 0x37
        /*0002*/ 	.short	(.L_7 - .L_6)
.L_6:
        /*0004*/ 	.word	0x00000082


	//----- nvinfo : EIATTR_KPARAM_INFO
	.align		4
.L_7:
        /*0008*/ 	.byte	0x04, 0x17
        /*000a*/ 	.short	(.L_9 - .L_8)
.L_8:
        /*000c*/ 	.word	0x00000000
        /*0010*/ 	.short	0x0004
        /*0012*/ 	.short	0x0018
        /*0014*/ 	.byte	0x00, 0xf0, 0x11, 0x00


	//----- nvinfo : EIATTR_KPARAM_INFO
	.align		4
.L_9:
        /*0018*/ 	.byte	0x04, 0x17
        /*001a*/ 	.short	(.L_11 - .L_10)
.L_10:
        /*001c*/ 	.word	0x00000000
        /*0020*/ 	.short	0x0003
        /*0022*/ 	.short	0x0014
        /*0024*/ 	.byte	0x00, 0xf0, 0x11, 0x00


	//----- nvinfo : EIATTR_KPARAM_INFO
	.align		4
.L_11:
        /*0028*/ 	.byte	0x04, 0x17
        /*002a*/ 	.short	(.L_13 - .L_12)
.L_12:
        /*002c*/ 	.word	0x00000000
        /*0030*/ 	.short	0x0002
        /*0032*/ 	.short	0x0010
        /*0034*/ 	.byte	0x00, 0xf0, 0x11, 0x00


	//----- nvinfo : EIATTR_KPARAM_INFO
	.align		4
.L_13:
        /*0038*/ 	.byte	0x04, 0x17
        /*003a*/ 	.short	(.L_15 - .L_14)
.L_14:
        /*003c*/ 	.word	0x00000000
        /*0040*/ 	.short	0x0001
        /*0042*/ 	.short	0x0008
        /*0044*/ 	.byte	0x00, 0xf5, 0x21, 0x00


	//----- nvinfo : EIATTR_KPARAM_INFO
	.align		4
.L_15:
        /*0048*/ 	.byte	0x04, 0x17
        /*004a*/ 	.short	(.L_17 - .L_16)
.L_16:
        /*004c*/ 	.word	0x00000000
        /*0050*/ 	.short	0x0000
        /*0052*/ 	.short	0x0000
        /*0054*/ 	.byte	0x00, 0xf5, 0x21, 0x00


	//----- nvinfo : EIATTR_SPARSE_MMA_MASK
	.align		4
.L_17:
        /*0058*/ 	.byte	0x03, 0x50
        /*005a*/ 	.short	0x0000


	//----- nvinfo : EIATTR_MAXREG_COUNT
	.align		4
        /*005c*/ 	.byte	0x03, 0x1b
        /*005e*/ 	.short	0x00ff


	//----- nvinfo : EIATTR_MERCURY_ISA_VERSION
	.align		4
        /*0060*/ 	.byte	0x03, 0x5f
        /*0062*/ 	.short	0x0101


	//----- nvinfo : EIATTR_VRC_CTA_INIT_COUNT
	.align		4
        /*0064*/ 	.byte	0x02, 0x4a
	.zero		1
	.zero		1


	//----- nvinfo : EIATTR_EXIT_INSTR_OFFSETS
	.align		4
        /*0068*/ 	.byte	0x04, 0x1c
        /*006a*/ 	.short	(.L_19 - .L_18)


	//   ....[0]....
.L_18:
        /*006c*/ 	.word	0x000005c0


	//   ....[1]....
        /*0070*/ 	.word	0x00000960


	//   ....[2]....
        /*0074*/ 	.word	0x00000a50


	//----- nvinfo : EIATTR_CRS_STACK_SIZE
	.align		4
.L_19:
        /*0078*/ 	.byte	0x04, 0x1e
        /*007a*/ 	.short	(.L_21 - .L_20)
.L_20:
        /*007c*/ 	.word	0x00000000


	//----- nvinfo : EIATTR_CBANK_PARAM_SIZE
	.align		4
.L_21:
        /*0080*/ 	.byte	0x03, 0x19
        /*0082*/ 	.short	0x001c


	//----- nvinfo : EIATTR_PARAM_CBANK
	.align		4
        /*0084*/ 	.byte	0x04, 0x0a
        /*0086*/ 	.short	(.L_23 - .L_22)
	.align		4
.L_22:
        /*0088*/ 	.word	index@(.nv.constant0._Z14parallel_mergePiS_iii)
        /*008c*/ 	.short	0x0380
        /*008e*/ 	.short	0x001c


	//----- nvinfo : EIATTR_SW_WAR
	.align		4
.L_23:
        /*0090*/ 	.byte	0x04, 0x36
        /*0092*/ 	.short	(.L_25 - .L_24)
.L_24:
        /*0094*/ 	.word	0x00000008
.L_25:


//--------------------- .nv.callgraph             --------------------------
	.section	.nv.callgraph,"",@"SHT_CUDA_CALLGRAPH"
	.align	4
	.sectionentsize	8
	.align		4
        /*0000*/ 	.word	0x00000000
	.align		4
        /*0004*/ 	.word	0xffffffff
	.align		4
        /*0008*/ 	.word	0x00000000
	.align		4
        /*000c*/ 	.word	0xfffffffe
	.align		4
        /*0010*/ 	.word	0x00000000
	.align		4
        /*0014*/ 	.word	0xfffffffd
	.align		4
        /*0018*/ 	.word	0x00000000
	.align		4
        /*001c*/ 	.word	0xfffffffc


//--------------------- .text._Z14parallel_mergePiS_iii --------------------------
	.section	.text._Z14parallel_mergePiS_iii,"ax",@progbits
	.align	128
        .global         _Z14parallel_mergePiS_iii
        .type           _Z14parallel_mergePiS_iii,@function
        .size           _Z14parallel_mergePiS_iii,(.L_x_19 - _Z14parallel_mergePiS_iii)
        .other          _Z14parallel_mergePiS_iii,@"STO_CUDA_ENTRY STV_DEFAULT"
_Z14parallel_mergePiS_iii:
.text._Z14parallel_mergePiS_iii:
[----:B------:R-:W-:Y:S01]  /*0000*/  LDC R1, c[0x0][0x37c] ;  /* 0x0000df00ff017b82 */ /* 0x000fe20000000800 */
[----:B------:R-:W0:Y:S01]  /*0010*/  S2R R0, SR_TID.X ;  /* 0x0000000000007919 */ /* 0x000e220000002100 */
[----:B------:R-:W0:Y:S01]  /*0020*/  LDCU UR4, c[0x0][0x360] ;  /* 0x00006c00ff0477ac */ /* 0x000e220008000800 */
[----:B------:R-:W-:Y:S01]  /*0030*/  BSSY.RECONVERGENT B0, `(.L_x_0) ;  /* 0x0000054000007945 */ /* 0x000fe20003800200 */
[----:B------:R-:W0:Y:S01]  /*0040*/  S2R R3, SR_CTAID.X ;  /* 0x0000000000037919 */ /* 0x000e220000002500 */
[----:B------:R-:W1:Y:S01]  /*0050*/  LDCU.64 UR8, c[0x0][0x390] ;  /* 0x00007200ff0877ac */ /* 0x000e620008000a00 */
[----:B------:R-:W2:Y:S01]  /*0060*/  LDCU UR5, c[0x0][0x370] ;  /* 0x00006e00ff0577ac */ /* 0x000ea20008000800 */
[----:B------:R-:W3:Y:S01]  /*0070*/  LDCU.64 UR6, c[0x0][0x358] ;  /* 0x00006b00ff0677ac */ /* 0x000ee20008000a00 */
[----:B------:R-:W4:Y:S01]  /*0080*/  LDCU UR10, c[0x0][0x394] ;  /* 0x00007280ff0a77ac */ /* 0x000f220008000800 */
[----:B-1----:R-:W-:Y:S02]  /*0090*/  IMAD.U32 R17, RZ, RZ, UR9 ;  /* 0x00000009ff117e24 */ /* 0x002fe4000f8e00ff */
[----:B0-----:R-:W-:Y:S01]  /*00a0*/  IMAD R0, R3, UR4, R0 ;  /* 0x0000000403007c24 */ /* 0x001fe2000f8e0200 */
[----:B--2---:R-:W-:-:S03]  /*00b0*/  UIMAD UR4, UR4, UR5, URZ ;  /* 0x00000005040472a4 */ /* 0x004fc6000f8e02ff */
[----:B------:R-:W-:-:S05]  /*00c0*/  VIADD R6, R0, UR8 ;  /* 0x0000000800067c36 */ /* 0x000fca0008000000 */
[----:B------:R-:W-:-:S13]  /*00d0*/  ISETP.GE.AND P0, PT, R6, R17, PT ;  /* 0x000000110600720c */ /* 0x000fda0003f06270 */
[----:B---34-:R-:W-:Y:S05]  /*00e0*/  @P0 BRA `(.L_x_1) ;  /* 0x0000000400200947 */ /* 0x018fea0003800000 */
[----:B------:R-:W0:Y:S01]  /*00f0*/  LDCU UR5, c[0x0][0x398] ;  /* 0x00007300ff0577ac */ /* 0x000e220008000800 */
[----:B------:R-:W1:Y:S08]  /*0100*/  LDC.64 R2, c[0x0][0x380] ;  /* 0x0000e000ff027b82 */ /* 0x000e700000000a00 */
[----:B------:R-:W2:Y:S08]  /*0110*/  LDC.64 R8, c[0x0][0x380] ;  /* 0x0000e000ff087b82 */ /* 0x000eb00000000a00 */
[----:B------:R-:W3:Y:S01]  /*0120*/  LDC.64 R10, c[0x0][0x388] ;  /* 0x0000e200ff0a7b82 */ /* 0x000ee20000000a00 */
[----:B0-----:R-:W-:-:S04]  /*0130*/  IADD3 R7, PT, PT, -R17, UR5, RZ ;  /* 0x0000000511077c10 */ /* 0x001fc8000fffe1ff */
[----:B------:R-:W-:Y:S01]  /*0140*/  ISETP.GT.AND P0, PT, R7, 0x1, PT ;  /* 0x000000010700780c */ /* 0x000fe20003f04270 */
[----:B-1----:R-:W-:-:S04]  /*0150*/  IMAD.WIDE R2, R17, 0x4, R2 ;  /* 0x0000000411027825 */ /* 0x002fc800078e0202 */
[----:B------:R-:W-:-:S08]  /*0160*/  IMAD.WIDE R4, R7, 0x4, R2 ;  /* 0x0000000407047825 */ /* 0x000fd000078e0202 */
[----:B------:R-:W-:Y:S05]  /*0170*/  @P0 BRA `(.L_x_2) ;  /* 0x0000000000400947 */ /* 0x000fea0003800000 */
.L_x_3:
[----:B0-2---:R-:W-:Y:S01]  /*0180*/  IMAD.WIDE R12, R6, 0x4, R8 ;  /* 0x00000004060c7825 */ /* 0x005fe200078e0208 */
[----:B------:R-:W2:Y:S05]  /*0190*/  LDG.E R14, desc[UR6][R4.64+-0x4] ;  /* 0xfffffc06040e7981 */ /* 0x000eaa000c1e1900 */
[----:B------:R-:W2:Y:S02]  /*01a0*/  LDG.E R13, desc[UR6][R12.64] ;  /* 0x000000060c0d7981 */ /* 0x000ea4000c1e1900 */
[----:B--2---:R-:W-:-:S13]  /*01b0*/  ISETP.GT.AND P0, PT, R14, R13, PT ;  /* 0x0000000d0e00720c */ /* 0x004fda0003f04270 */
[----:B------:R-:W2:Y:S01]  /*01c0*/  @P0 LDG.E R14, desc[UR6][R2.64] ;  /* 0x00000006020e0981 */ /* 0x000ea2000c1e1900 */
[----:B------:R-:W-:Y:S02]  /*01d0*/  IMAD.MOV.U32 R15, RZ, RZ, R7 ;  /* 0x000000ffff0f7224 */ /* 0x000fe400078e0007 */
[----:B------:R-:W-:Y:S01]  /*01e0*/  IMAD.U32 R17, RZ, RZ, UR10 ;  /* 0x0000000aff117e24 */ /* 0x000fe2000f8e00ff */
[----:B--2---:R-:W-:-:S04]  /*01f0*/  @P0 ISETP.GE.AND P1, PT, R13, R14, PT ;  /* 0x0000000e0d00020c */ /* 0x004fc80003f26270 */
[----:B------:R-:W-:-:S04]  /*0200*/  @P0 SEL R15, R7, RZ, P1 ;  /* 0x000000ff070f0207 */ /* 0x000fc80000800000 */
[----:B------:R-:W-:Y:S01]  /*0210*/  IADD3 R15, PT, PT, R15, R6, RZ ;  /* 0x000000060f0f7210 */ /* 0x000fe20007ffe0ff */
[----:B------:R-:W-:-:S04]  /*0220*/  VIADD R6, R6, UR4 ;  /* 0x0000000406067c36 */ /* 0x000fc80008000000 */
[----:B---3--:R-:W-:Y:S01]  /*0230*/  IMAD.WIDE R14, R15, 0x4, R10 ;  /* 0x000000040f0e7825 */ /* 0x008fe200078e020a */
[----:B------:R-:W-:-:S04]  /*0240*/  ISETP.GE.AND P0, PT, R6, R17, PT ;  /* 0x000000110600720c */ /* 0x000fc80003f06270 */
[----:B------:R0:W-:Y:S09]  /*0250*/  STG.E desc[UR6][R14.64], R13 ;  /* 0x0000000d0e007986 */ /* 0x0001f2000c101906 */
[----:B------:R-:W-:Y:S05]  /*0260*/  @!P0 BRA `(.L_x_3) ;  /* 0xfffffffc00c48947 */ /* 0x000fea000383ffff */
[----:B------:R-:W-:Y:S05]  /*0270*/  BRA `(.L_x_1) ;  /* 0x0000000000bc7947 */ /* 0x000fea0003800000 */
.L_x_2:
[----:B--2---:R-:W-:-:S07]  /*0280*/  IADD3 R8, PT, PT, R7, -0x1, RZ ;  /* 0xffffffff07087810 */ /* 0x004fce0007ffe0ff */
.L_x_9:
[----:B-1-3--:R-:W0:Y:S01]  /*0290*/  LDC.64 R10, c[0x0][0x380] ;  /* 0x0000e000ff0a7b82 */ /* 0x00ae220000000a00 */
[----:B------:R-:W2:Y:S01]  /*02a0*/  LDG.E R9, desc[UR6][R4.64+-0x4] ;  /* 0xfffffc0604097981 */ /* 0x000ea2000c1e1900 */
[----:B0-----:R-:W-:-:S05]  /*02b0*/  IMAD.WIDE R10, R6, 0x4, R10 ;  /* 0x00000004060a7825 */ /* 0x001fca00078e020a */
[----:B------:R-:W2:Y:S01]  /*02c0*/  LDG.E R14, desc[UR6][R10.64] ;  /* 0x000000060a0e7981 */ /* 0x000ea2000c1e1900 */
[----:B------:R-:W-:Y:S01]  /*02d0*/  BSSY.RECONVERGENT B1, `(.L_x_4) ;  /* 0x0000020000017945 */ /* 0x000fe20003800200 */
[----:B--2---:R-:W-:Y:S01]  /*02e0*/  ISETP.GT.AND P0, PT, R9, R14, PT ;  /* 0x0000000e0900720c */ /* 0x004fe20003f04270 */
[----:B------:R-:W-:-:S12]  /*02f0*/  IMAD.MOV.U32 R9, RZ, RZ, R7 ;  /* 0x000000ffff097224 */ /* 0x000fd800078e0007 */
[----:B------:R-:W-:Y:S05]  /*0300*/  @!P0 BRA `(.L_x_5) ;  /* 0x0000000000708947 */ /* 0x000fea0003800000 */
[----:B------:R-:W2:Y:S02]  /*0310*/  LDG.E R9, desc[UR6][R2.64] ;  /* 0x0000000602097981 */ /* 0x000ea4000c1e1900 */
[----:B--2---:R-:W-:Y:S01]  /*0320*/  ISETP.GE.AND P0, PT, R14, R9, PT ;  /* 0x000000090e00720c */ /* 0x004fe20003f06270 */
[----:B------:R-:W-:-:S12]  /*0330*/  IMAD.MOV.U32 R9, RZ, RZ, RZ ;  /* 0x000000ffff097224 */ /* 0x000fd800078e00ff */
[----:B------:R-:W-:Y:S05]  /*0340*/  @!P0 BRA `(.L_x_5) ;  /* 0x0000000000608947 */ /* 0x000fea0003800000 */
[----:B------:R-:W-:Y:S02]  /*0350*/  HFMA2 R9, -RZ, RZ, 0, 0 ;  /* 0x00000000ff097431 */ /* 0x000fe400000001ff */
[----:B------:R-:W-:-:S07]  /*0360*/  IMAD.MOV.U32 R12, RZ, RZ, R8 ;  /* 0x000000ffff0c7224 */ /* 0x000fce00078e0008 */
.L_x_8:
[----:B------:R-:W-:-:S05]  /*0370*/  IMAD.MOV.U32 R13, RZ, RZ, R9 ;  /* 0x000000ffff0d7224 */ /* 0x000fca00078e0009 */
[----:B------:R-:W-:-:S04]  /*0380*/  IADD3 R9, PT, PT, R12, R13, RZ ;  /* 0x0000000d0c097210 */ /* 0x000fc80007ffe0ff */
[----:B------:R-:W-:-:S05]  /*0390*/  SHF.R.U32.HI R15, RZ, 0x1, R9 ;  /* 0x00000001ff0f7819 */ /* 0x000fca0000011609 */
[----:B------:R-:W-:-:S05]  /*03a0*/  IMAD.WIDE.U32 R10, R15, 0x4, R2 ;  /* 0x000000040f0a7825 */ /* 0x000fca00078e0002 */
[----:B------:R-:W2:Y:S01]  /*03b0*/  LDG.E R9, desc[UR6][R10.64] ;  /* 0x000000060a097981 */ /* 0x000ea2000c1e1900 */
[----:B------:R-:W-:Y:S01]  /*03c0*/  BSSY.RELIABLE B2, `(.L_x_6) ;  /* 0x000000a000027945 */ /* 0x000fe20003800100 */
[----:B--2---:R-:W-:Y:S01]  /*03d0*/  ISETP.GT.AND P0, PT, R9, R14, PT ;  /* 0x0000000e0900720c */ /* 0x004fe20003f04270 */
[----:B------:R-:W-:-:S12]  /*03e0*/  IMAD.MOV.U32 R9, RZ, RZ, R15 ;  /* 0x000000ffff097224 */ /* 0x000fd800078e000f */
[----:B------:R-:W-:Y:S05]  /*03f0*/  @P0 BRA `(.L_x_7) ;  /* 0x0000000000180947 */ /* 0x000fea0003800000 */
[----:B------:R-:W2:Y:S01]  /*0400*/  LDG.E R10, desc[UR6][R10.64+0x4] ;  /* 0x000004060a0a7981 */ /* 0x000ea2000c1e1900 */
[----:B------:R-:W-:Y:S01]  /*0410*/  VIADD R9, R15, 0x1 ;  /* 0x000000010f097836 */ /* 0x000fe20000000000 */
[----:B--2---:R-:W-:-:S13]  /*0420*/  ISETP.GE.AND P1, PT, R14, R10, PT ;  /* 0x0000000a0e00720c */ /* 0x004fda0003f26270 */
[----:B------:R-:W-:Y:S05]  /*0430*/  @!P1 BREAK.RELIABLE B2 ;  /* 0x0000000000029942 */ /* 0x000fea0003800100 */
[----:B------:R-:W-:Y:S05]  /*0440*/  @!P1 BRA `(.L_x_5) ;  /* 0x0000000000209947 */ /* 0x000fea0003800000 */
[----:B------:R-:W-:-:S07]  /*0450*/  MOV R9, R12 ;  /* 0x0000000c00097202 */ /* 0x000fce0000000f00 */
.L_x_7:
[----:B------:R-:W-:Y:S05]  /*0460*/  BSYNC.RELIABLE B2 ;  /* 0x0000000000027941 */ /* 0x000fea0003800100 */
.L_x_6:
[----:B------:R-:W-:Y:S02]  /*0470*/  @!P0 VIADD R13, R15, 0x1 ;  /* 0x000000010f0d8836 */ /* 0x000fe40000000000 */
[----:B------:R-:W-:-:S03]  /*0480*/  IMAD.MOV.U32 R12, RZ, RZ, R9 ;  /* 0x000000ffff0c7224 */ /* 0x000fc600078e0009 */
[----:B------:R-:W-:Y:S02]  /*0490*/  ISETP.GE.AND P0, PT, R13, R9, PT ;  /* 0x000000090d00720c */ /* 0x000fe40003f06270 */
[----:B------:R-:W-:-:S11]  /*04a0*/  MOV R9, R13 ;  /* 0x0000000d00097202 */ /* 0x000fd60000000f00 */
[----:B------:R-:W-:Y:S05]  /*04b0*/  @!P0 BRA `(.L_x_8) ;  /* 0xfffffffc00ac8947 */ /* 0x000fea000383ffff */
[----:B------:R-:W-:-:S07]  /*04c0*/  IMAD.MOV.U32 R9, RZ, RZ, R7 ;  /* 0x000000ffff097224 */ /* 0x000fce00078e0007 */
.L_x_5:
[----:B------:R-:W-:Y:S05]  /*04d0*/  BSYNC.RECONVERGENT B1 ;  /* 0x0000000000017941 */ /* 0x000fea0003800200 */
.L_x_4:
[----:B------:R-:W0:Y:S01]  /*04e0*/  LDC.64 R10, c[0x0][0x388] ;  /* 0x0000e200ff0a7b82 */ /* 0x000e220000000a00 */
[----:B------:R-:W1:Y:S01]  /*04f0*/  LDCU UR5, c[0x0][0x394] ;  /* 0x00007280ff0577ac */ /* 0x000e620008000800 */
[----:B------:R-:W-:Y:S01]  /*0500*/  IMAD.IADD R9, R9, 0x1, R6 ;  /* 0x0000000109097824 */ /* 0x000fe200078e0206 */
[----:B------:R-:W-:Y:S01]  /*0510*/  IADD3 R6, PT, PT, R6, UR4, RZ ;  /* 0x0000000406067c10 */ /* 0x000fe2000fffe0ff */
[----:B-1----:R-:W-:Y:S02]  /*0520*/  IMAD.U32 R17, RZ, RZ, UR5 ;  /* 0x00000005ff117e24 */ /* 0x002fe4000f8e00ff */
[----:B0-----:R-:W-:-:S03]  /*0530*/  IMAD.WIDE R10, R9, 0x4, R10 ;  /* 0x00000004090a7825 */ /* 0x001fc600078e020a */
[----:B------:R-:W-:Y:S02]  /*0540*/  ISETP.GE.AND P0, PT, R6, R17, PT ;  /* 0x000000110600720c */ /* 0x000fe40003f06270 */
[----:B------:R1:W-:Y:S11]  /*0550*/  STG.E desc[UR6][R10.64], R14 ;  /* 0x0000000e0a007986 */ /* 0x0003f6000c101906 */
[----:B------:R-:W-:Y:S05]  /*0560*/  @!P0 BRA `(.L_x_9) ;  /* 0xfffffffc00488947 */ /* 0x000fea000383ffff */
.L_x_1:
[----:B------:R-:W-:Y:S05]  /*0570*/  BSYNC.RECONVERGENT B0 ;  /* 0x0000000000007941 */ /* 0x000fea0003800200 */
.L_x_0:
[----:B------:R-:W-:Y:S05]  /*0580*/  WARPSYNC.ALL ;  /* 0x0000000000007948 */ /* 0x000fea0003800000 */
[----:B------:R-:W2:Y:S01]  /*0590*/  LDCU UR5, c[0x0][0x398] ;  /* 0x00007300ff0577ac */ /* 0x000ea20008000800 */
[----:B------:R-:W-:-:S05]  /*05a0*/  IMAD.IADD R9, R0, 0x1, R17 ;  /* 0x0000000100097824 */ /* 0x000fca00078e0211 */
[----:B--2---:R-:W-:-:S13]  /*05b0*/  ISETP.GE.AND P0, PT, R9, UR5, PT ;  /* 0x0000000509007c0c */ /* 0x004fda000bf06270 */
[----:B------:R-:W-:Y:S05]  /*05c0*/  @P0 EXIT ;  /* 0x000000000000094d */ /* 0x000fea0003800000 */
[----:B------:R-:W2:Y:S01]  /*05d0*/  LDC R0, c[0x0][0x390] ;  /* 0x0000e400ff007b82 */ /* 0x000ea20000000800 */
[----:B------:R-:W3:Y:S07]  /*05e0*/  LDCU UR8, c[0x0][0x398] ;  /* 0x00007300ff0877ac */ /* 0x000eee0008000800 */
[----:B------:R-:W4:Y:S08]  /*05f0*/  LDC.64 R2, c[0x0][0x380] ;  /* 0x0000e000ff027b82 */ /* 0x000f300000000a00 */
[----:B-1----:R-:W1:Y:S08]  /*0600*/  LDC.64 R10, c[0x0][0x380] ;  /* 0x0000e000ff0a7b82 */ /* 0x002e700000000a00 */
[----:B0-----:R-:W0:Y:S01]  /*0610*/  LDC.64 R12, c[0x0][0x388] ;  /* 0x0000e200ff0c7b82 */ /* 0x001e220000000a00 */
[----:B--2---:R-:W-:-:S04]  /*0620*/  IADD3 R7, PT, PT, -R0, R17, RZ ;  /* 0x0000001100077210 */ /* 0x004fc80007ffe1ff */
[----:B------:R-:W-:Y:S01]  /*0630*/  ISETP.GE.AND P0, PT, R7, 0x1, PT ;  /* 0x000000010700780c */ /* 0x000fe20003f06270 */
[----:B----4-:R-:W-:-:S04]  /*0640*/  IMAD.WIDE R2, R0, 0x4, R2 ;  /* 0x0000000400027825 */ /* 0x010fc800078e0202 */
[----:B------:R-:W-:Y:S02]  /*0650*/  IMAD.IADD R0, R0, 0x1, -R17 ;  /* 0x0000000100007824 */ /* 0x000fe400078e0a11 */
[----:B------:R-:W-:-:S06]  /*0660*/  IMAD.WIDE R4, R7, 0x4, R2 ;  /* 0x0000000407047825 */ /* 0x000fcc00078e0202 */
[----:B-1-3--:R-:W-:Y:S05]  /*0670*/  @!P0 BRA `(.L_x_10) ;  /* 0x0000000000bc8947 */ /* 0x00afea0003800000 */
.L_x_17:
[----:B-1----:R-:W1:Y:S01]  /*0680*/  LDC.64 R10, c[0x0][0x380] ;  /* 0x0000e000ff0a7b82 */ /* 0x002e620000000a00 */
[----:B------:R-:W2:Y:S01]  /*0690*/  LDG.E R6, desc[UR6][R2.64] ;  /* 0x0000000602067981 */ /* 0x000ea2000c1e1900 */
[----:B-1----:R-:W-:-:S05]  /*06a0*/  IMAD.WIDE R10, R9, 0x4, R10 ;  /* 0x00000004090a7825 */ /* 0x002fca00078e020a */
[----:B------:R-:W2:Y:S01]  /*06b0*/  LDG.E R17, desc[UR6][R10.64] ;  /* 0x000000060a117981 */ /* 0x000ea2000c1e1900 */
[----:B------:R-:W-:Y:S01]  /*06c0*/  BSSY.RECONVERGENT B0, `(.L_x_11) ;  /* 0x0000021000007945 */ /* 0x000fe20003800200 */
[----:B0-----:R-:W-:Y:S01]  /*06d0*/  IMAD.MOV.U32 R13, RZ, RZ, RZ ;  /* 0x000000ffff0d7224 */ /* 0x001fe200078e00ff */
[----:B--2---:R-:W-:-:S13]  /*06e0*/  ISETP.GT.AND P0, PT, R17, R6, PT ;  /* 0x000000061100720c */ /* 0x004fda0003f04270 */
[----:B------:R-:W-:Y:S05]  /*06f0*/  @!P0 BRA `(.L_x_12) ;  /* 0x0000000000748947 */ /* 0x000fea0003800000 */
[----:B------:R-:W2:Y:S01]  /*0700*/  LDG.E R6, desc[UR6][R4.64+-0x4] ;  /* 0xfffffc0604067981 */ /* 0x000ea2000c1e1900 */
[----:B------:R-:W-:Y:S02]  /*0710*/  MOV R13, R7 ;  /* 0x00000007000d7202 */ /* 0x000fe40000000f00 */
[----:B--2---:R-:W-:-:S13]  /*0720*/  ISETP.GE.AND P0, PT, R6, R17, PT ;  /* 0x000000110600720c */ /* 0x004fda0003f06270 */
[----:B------:R-:W-:Y:S05]  /*0730*/  @!P0 BRA `(.L_x_12) ;  /* 0x0000000000648947 */ /* 0x000fea0003800000 */
[----:B------:R-:W-:Y:S02]  /*0740*/  IMAD.MOV.U32 R6, RZ, RZ, 0x1 ;  /* 0x00000001ff067424 */ /* 0x000fe400078e00ff */
[----:B------:R-:W-:-:S07]  /*0750*/  IMAD.MOV.U32 R15, RZ, RZ, R7 ;  /* 0x000000ffff0f7224 */ /* 0x000fce00078e0007 */
.L_x_16:
[----:B------:R-:W-:-:S04]  /*0760*/  IADD3 R13, PT, PT, R15, R6, RZ ;  /* 0x000000060f0d7210 */ /* 0x000fc80007ffe0ff */
[----:B------:R-:W-:-:S05]  /*0770*/  SHF.R.U32.HI R13, RZ, 0x1, R13 ;  /* 0x00000001ff0d7819 */ /* 0x000fca000001160d */
[----:B------:R-:W-:-:S04]  /*0780*/  VIADD R8, R13, 0xffffffff ;  /* 0xffffffff0d087836 */ /* 0x000fc80000000000 */
[----:B0-----:R-:W-:-:S06]  /*0790*/  IMAD.WIDE.U32 R10, R8, 0x4, R2 ;  /* 0x00000004080a7825 */ /* 0x001fcc00078e0002 */
[----:B------:R-:W2:Y:S01]  /*07a0*/  LDG.E R10, desc[UR6][R10.64] ;  /* 0x000000060a0a7981 */ /* 0x000ea2000c1e1900 */
[----:B------:R-:W-:Y:S01]  /*07b0*/  BSSY.RELIABLE B1, `(.L_x_13) ;  /* 0x000000b000017945 */ /* 0x000fe20003800100 */
[----:B--2---:R-:W-:-:S13]  /*07c0*/  ISETP.GE.AND P0, PT, R10, R17, PT ;  /* 0x000000110a00720c */ /* 0x004fda0003f06270 */
[----:B------:R-:W-:Y:S05]  /*07d0*/  @!P0 BRA `(.L_x_14) ;  /* 0x00000000000c8947 */ /* 0x000fea0003800000 */
[----:B------:R-:W-:-:S06]  /*07e0*/  IMAD.WIDE.U32 R10, R13, 0x4, R2 ;  /* 0x000000040d0a7825 */ /* 0x000fcc00078e0002 */
[----:B------:R0:W5:Y:S01]  /*07f0*/  LDG.E R10, desc[UR6][R10.64] ;  /* 0x000000060a0a7981 */ /* 0x000162000c1e1900 */
[----:B------:R-:W-:Y:S05]  /*0800*/  BRA `(.L_x_15) ;  /* 0x0000000000147947 */ /* 0x000fea0003800000 */
.L_x_14:
[----:B------:R-:W-:-:S06]  /*0810*/  IMAD.WIDE.U32 R10, R13, 0x4, R2 ;  /* 0x000000040d0a7825 */ /* 0x000fcc00078e0002 */
[----:B------:R-:W2:Y:S02]  /*0820*/  LDG.E R10, desc[UR6][R10.64] ;  /* 0x000000060a0a7981 */ /* 0x000ea4000c1e1900 */
[----:B--2---:R-:W-:-:S13]  /*0830*/  ISETP.GT.AND P0, PT, R17, R10, PT ;  /* 0x0000000a1100720c */ /* 0x004fda0003f04270 */
[----:B------:R-:W-:Y:S05]  /*0840*/  @!P0 BREAK.RELIABLE B1 ;  /* 0x0000000000018942 */ /* 0x000fea0003800100 */
[----:B------:R-:W-:Y:S05]  /*0850*/  @!P0 BRA `(.L_x_12) ;  /* 0x00000000001c8947 */ /* 0x000fea0003800000 */
.L_x_15:
[----:B------:R-:W-:Y:S05]  /*0860*/  BSYNC.RELIABLE B1 ;  /* 0x0000000000017941 */ /* 0x000fea0003800100 */
.L_x_13:
[----:B-----5:R-:W-:-:S04]  /*0870*/  ISETP.GT.AND P0, PT, R10, R17, PT ;  /* 0x000000110a00720c */ /* 0x020fc80003f04270 */
[----:B------:R-:W-:Y:S02]  /*0880*/  SEL R6, R6, R13, P0 ;  /* 0x0000000d06067207 */ /* 0x000fe40000000000 */
[----:B------:R-:W-:-:S04]  /*0890*/  SEL R15, R8, R15, P0 ;  /* 0x0000000f080f7207 */ /* 0x000fc80000000000 */
[----:B------:R-:W-:-:S13]  /*08a0*/  ISETP.GT.AND P0, PT, R6, R15, PT ;  /* 0x0000000f0600720c */ /* 0x000fda0003f04270 */
[----:B------:R-:W-:Y:S05]  /*08b0*/  @!P0 BRA `(.L_x_16) ;  /* 0xfffffffc00a88947 */ /* 0x000fea000383ffff */
[----:B------:R-:W-:-:S07]  /*08c0*/  IMAD.MOV.U32 R13, RZ, RZ, RZ ;  /* 0x000000ffff0d7224 */ /* 0x000fce00078e00ff */
.L_x_12:
[----:B------:R-:W-:Y:S05]  /*08d0*/  BSYNC.RECONVERGENT B0 ;  /* 0x0000000000007941 */ /* 0x000fea0003800200 */
.L_x_11:
[----:B0-----:R-:W0:Y:S01]  /*08e0*/  LDC.64 R10, c[0x0][0x388] ;  /* 0x0000e200ff0a7b82 */ /* 0x001e220000000a00 */
[----:B------:R-:W1:Y:S01]  /*08f0*/  LDCU UR5, c[0x0][0x398] ;  /* 0x00007300ff0577ac */ /* 0x000e620008000800 */
[----:B------:R-:W-:Y:S02]  /*0900*/  IADD3 R13, PT, PT, R13, R0, R9 ;  /* 0x000000000d0d7210 */ /* 0x000fe40007ffe009 */
[----:B------:R-:W-:-:S04]  /*0910*/  IADD3 R9, PT, PT, R9, UR4, RZ ;  /* 0x0000000409097c10 */ /* 0x000fc8000fffe0ff */
[----:B-1----:R-:W-:Y:S01]  /*0920*/  ISETP.GE.AND P0, PT, R9, UR5, PT ;  /* 0x0000000509007c0c */ /* 0x002fe2000bf06270 */
[----:B0-----:R-:W-:-:S05]  /*0930*/  IMAD.WIDE R10, R13, 0x4, R10 ;  /* 0x000000040d0a7825 */ /* 0x001fca00078e020a */
[----:B------:R1:W-:Y:S07]  /*0940*/  STG.E desc[UR6][R10.64], R17 ;  /* 0x000000110a007986 */ /* 0x0003ee000c101906 */
[----:B------:R-:W-:Y:S05]  /*0950*/  @!P0 BRA `(.L_x_17) ;  /* 0xfffffffc00488947 */ /* 0x000fea000383ffff */
[----:B------:R-:W-:Y:S05]  /*0960*/  EXIT ;  /* 0x000000000000794d */ /* 0x000fea0003800000 */
.L_x_10:
[----:B-1----:R-:W-:Y:S01]  /*0970*/  IMAD.WIDE R14, R9, 0x4, R10 ;  /* 0x00000004090e7825 */ /* 0x002fe200078e020a */
[----:B------:R-:W2:Y:S05]  /*0980*/  LDG.E R6, desc[UR6][R2.64] ;  /* 0x0000000602067981 */ /* 0x000eaa000c1e1900 */
[----:B------:R-:W2:Y:S02]  /*0990*/  LDG.E R15, desc[UR6][R14.64] ;  /* 0x000000060e0f7981 */ /* 0x000ea4000c1e1900 */
[----:B--2---:R-:W-:-:S13]  /*09a0*/  ISETP.GT.AND P0, PT, R15, R6, PT ;  /* 0x000000060f00720c */ /* 0x004fda0003f04270 */
[----:B------:R-:W2:Y:S01]  /*09b0*/  @P0 LDG.E R8, desc[UR6][R4.64+-0x4] ;  /* 0xfffffc0604080981 */ /* 0x000ea2000c1e1900 */
[----:B------:R-:W-:Y:S01]  /*09c0*/  IMAD.MOV.U32 R6, RZ, RZ, RZ ;  /* 0x000000ffff067224 */ /* 0x000fe200078e00ff */
[----:B--2---:R-:W-:-:S04]  /*09d0*/  @P0 ISETP.GE.AND P1, PT, R8, R15, PT ;  /* 0x0000000f0800020c */ /* 0x004fc80003f26270 */
[----:B------:R-:W-:-:S04]  /*09e0*/  @P0 SEL R6, R7, RZ, !P1 ;  /* 0x000000ff07060207 */ /* 0x000fc80004800000 */
[----:B------:R-:W-:Y:S02]  /*09f0*/  IADD3 R17, PT, PT, R6, R0, R9 ;  /* 0x0000000006117210 */ /* 0x000fe40007ffe009 */
[----:B------:R-:W-:-:S03]  /*0a00*/  IADD3 R9, PT, PT, R9, UR4, RZ ;  /* 0x0000000409097c10 */ /* 0x000fc6000fffe0ff */
[----:B0-----:R-:W-:Y:S01]  /*0a10*/  IMAD.WIDE R16, R17, 0x4, R12 ;  /* 0x0000000411107825 */ /* 0x001fe200078e020c */
[----:B------:R-:W-:-:S04]  /*0a20*/  ISETP.GE.AND P0, PT, R9, UR8, PT ;  /* 0x0000000809007c0c */ /* 0x000fc8000bf06270 */
[----:B------:R1:W-:Y:S09]  /*0a30*/  STG.E desc[UR6][R16.64], R15 ;  /* 0x0000000f10007986 */ /* 0x0003f2000c101906 */
[----:B------:R-:W-:Y:S05]  /*0a40*/  @!P0 BRA `(.L_x_10) ;  /* 0xfffffffc00c88947 */ /* 0x000fea000383ffff */
[----:B------:R-:W-:Y:S05]  /*0a50*/  EXIT ;  /* 0x000000000000794d */ /* 0x000fea0003800000 */
.L_x_18:
[----:B------:R-:W-:-:S00]  /*0a60*/  BRA `(.L_x_18) ;  /* 0xfffffffc00fc7947 */ /* 0x000fc0000383ffff */
[----:B------:R-:W-:-:S00]  /*0a70*/  NOP ;  /* 0x0000000000007918 */ /* 0x000fc00000000000 */
        /* <DEDUP_REMOVED lines=8> */
.L_x_19:


//--------------------- .nv.shared.reserved.0     --------------------------
	.section	.nv.shared.reserved.0,"aw",@nobits
	.weak		__nv_reservedSMEM_offset_0_alias
	.size		__nv_reservedSMEM_offset_0_alias, 0, 64
	.other		__nv_reservedSMEM_offset_0_alias,@"STO_CUDA_RESERVED_SHARED STV_DEFAULT"
__nv_reservedSMEM_offset_0_alias:
	.zero		0
	.zero		64


//--------------------- .nv.constant0._Z14parallel_mergePiS_iii --------------------------
	.section	.nv.constant0._Z14parallel_mergePiS_iii,"a",@progbits
	.sectionflags	@""
	.align	4
.nv.constant0._Z14parallel_mergePiS_iii:
	.zero		924


//--------------------- SYMBOLS --------------------------

	.type		.nv.reservedSmem.offset0,@object
	.size		.nv.reservedSmem.offset0,0x4
